//
// Generated by NVIDIA NVVM Compiler
//
// Compiler Build ID: CL-36424714
// Cuda compilation tools, release 13.0, V13.0.88
// Based on NVVM 20.0.0
//

.version 9.0
.target sm_100
.address_size 64

	// .globl	_Z3s2hv

.visible .entry _Z3s2hv()
{


	ret;

}
	// .globl	_Z7vecnormPfiS_ii
.visible .entry _Z7vecnormPfiS_ii(
	.param .u64 .ptr .align 1 _Z7vecnormPfiS_ii_param_0,
	.param .u32 _Z7vecnormPfiS_ii_param_1,
	.param .u64 .ptr .align 1 _Z7vecnormPfiS_ii_param_2,
	.param .u32 _Z7vecnormPfiS_ii_param_3,
	.param .u32 _Z7vecnormPfiS_ii_param_4
)
{
	.reg .pred 	%p<7>;
	.reg .b32 	%r<29>;
	.reg .b32 	%f<25>;
	.reg .b64 	%rd<15>;

	ld.param.u64 	%rd3, [_Z7vecnormPfiS_ii_param_0];
	ld.param.u32 	%r17, [_Z7vecnormPfiS_ii_param_1];
	ld.param.u64 	%rd2, [_Z7vecnormPfiS_ii_param_2];
	ld.param.u32 	%r19, [_Z7vecnormPfiS_ii_param_3];
	ld.param.u32 	%r18, [_Z7vecnormPfiS_ii_param_4];
	cvta.to.global.u64 	%rd1, %rd3;
	mov.u32 	%r20, %ctaid.x;
	mov.u32 	%r21, %ntid.x;
	mov.u32 	%r22, %tid.x;
	mad.lo.s32 	%r1, %r20, %r21, %r22;
	setp.ge.s32 	%p1, %r1, %r19;
	@%p1 bra 	$L__BB1_9;
	setp.lt.s32 	%p2, %r18, 1;
	mov.f32 	%f24, 0f00000000;
	@%p2 bra 	$L__BB1_8;
	and.b32  	%r2, %r18, 3;
	setp.lt.u32 	%p3, %r18, 4;
	mov.f32 	%f24, 0f00000000;
	mov.b32 	%r26, 0;
	@%p3 bra 	$L__BB1_5;
	and.b32  	%r26, %r18, 2147483644;
	neg.s32 	%r25, %r26;
	shl.b32 	%r5, %r17, 2;
	mov.f32 	%f24, 0f00000000;
	mul.wide.s32 	%rd6, %r17, 4;
	mov.u32 	%r24, %r1;
$L__BB1_4:
	.pragma "nounroll";
	mul.wide.s32 	%rd4, %r24, 4;
	add.s64 	%rd5, %rd1, %rd4;
	ld.global.f32 	%f12, [%rd5];
	fma.rn.f32 	%f13, %f12, %f12, %f24;
	add.s64 	%rd7, %rd5, %rd6;
	ld.global.f32 	%f14, [%rd7];
	fma.rn.f32 	%f15, %f14, %f14, %f13;
	add.s64 	%rd8, %rd7, %rd6;
	ld.global.f32 	%f16, [%rd8];
	fma.rn.f32 	%f17, %f16, %f16, %f15;
	add.s64 	%rd9, %rd8, %rd6;
	ld.global.f32 	%f18, [%rd9];
	fma.rn.f32 	%f24, %f18, %f18, %f17;
	add.s32 	%r25, %r25, 4;
	add.s32 	%r24, %r24, %r5;
	setp.ne.s32 	%p4, %r25, 0;
	@%p4 bra 	$L__BB1_4;
$L__BB1_5:
	setp.eq.s32 	%p5, %r2, 0;
	@%p5 bra 	$L__BB1_8;
	mad.lo.s32 	%r28, %r26, %r17, %r1;
	neg.s32 	%r27, %r2;
$L__BB1_7:
	.pragma "nounroll";
	mul.wide.s32 	%rd10, %r28, 4;
	add.s64 	%rd11, %rd1, %rd10;
	ld.global.f32 	%f19, [%rd11];
	fma.rn.f32 	%f24, %f19, %f19, %f24;
	add.s32 	%r28, %r28, %r17;
	add.s32 	%r27, %r27, 1;
	setp.ne.s32 	%p6, %r27, 0;
	@%p6 bra 	$L__BB1_7;
$L__BB1_8:
	cvta.to.global.u64 	%rd12, %rd2;
	mul.wide.s32 	%rd13, %r1, 4;
	add.s64 	%rd14, %rd12, %rd13;
	st.global.f32 	[%rd14], %f24;
$L__BB1_9:
	ret;

}


// ===== COMPILED SASS (sm_100) =====

	.target	sm_100

	.elftype	@"ET_EXEC"


//--------------------- .note.nv.tkinfo           --------------------------
	.section	.note.nv.tkinfo,"",@"SHT_NOTE"
	.sectionflags	@"SHF_NOTE_NV_TKINFO"
	.tkinfo
        /*0018*/ 	.word	0x00000002
        /*0030*/ 	.string	""
        /*0030*/ 	.string	"ptxas"
        /*0030*/ 	.string	"Cuda compilation tools, release 13.0, V13.0.88"
        /*0030*/ 	.string	"Build cuda_13.0.r13.0/compiler.36424714_0"
        /*0030*/ 	.string	"-arch sm_100 -m 64 "



//--------------------- .note.nv.cuinfo           --------------------------
	.section	.note.nv.cuinfo,"",@"SHT_NOTE"
	.sectionflags	@"SHF_NOTE_NV_CUINFO"
        /*0018*/ 	.short	0x0002
        /*001a*/ 	.short	0x0064
        /*001c*/ 	.short	0x0082
	.zero		2


//--------------------- .nv.info                  --------------------------
	.section	.nv.info,"",@"SHT_CUDA_INFO"
	.align	4


	//----- nvinfo : EIATTR_REGCOUNT
	.align		4
        /*0000*/ 	.byte	0x04, 0x2f
        /*0002*/ 	.short	(.L_1 - .L_0)
	.align		4
.L_0:
        /*0004*/ 	.word	index@(_Z3s2hv)
        /*0008*/ 	.word	0x00000004


	//----- nvinfo : EIATTR_FRAME_SIZE
	.align		4
.L_1:
        /*000c*/ 	.byte	0x04, 0x11
        /*000e*/ 	.short	(.L_3 - .L_2)
	.align		4
.L_2:
        /*0010*/ 	.word	index@(_Z3s2hv)
        /*0014*/ 	.word	0x00000000


	//----- nvinfo : EIATTR_REGCOUNT
	.align		4
.L_3:
        /*0018*/ 	.byte	0x04, 0x2f
        /*001a*/ 	.short	(.L_5 - .L_4)
	.align		4
.L_4:
        /*001c*/ 	.word	index@(_Z7vecnormPfiS_ii)
        /*0020*/ 	.word	0x00000014


	//----- nvinfo : EIATTR_FRAME_SIZE
	.align		4
.L_5:
        /*0024*/ 	.byte	0x04, 0x11
        /*0026*/ 	.short	(.L_7 - .L_6)
	.align		4
.L_6:
        /*0028*/ 	.word	index@(_Z7vecnormPfiS_ii)
        /*002c*/ 	.word	0x00000000


	//----- nvinfo : EIATTR_MIN_STACK_SIZE
	.align		4
.L_7:
        /*0030*/ 	.byte	0x04, 0x12
        /*0032*/ 	.short	(.L_9 - .L_8)
	.align		4
.L_8:
        /*0034*/ 	.word	index@(_Z7vecnormPfiS_ii)
        /*0038*/ 	.word	0x00000000


	//----- nvinfo : EIATTR_MIN_STACK_SIZE
	.align		4
.L_9:
        /*003c*/ 	.byte	0x04, 0x12
        /*003e*/ 	.short	(.L_11 - .L_10)
	.align		4
.L_10:
        /*0040*/ 	.word	index@(_Z3s2hv)
        /*0044*/ 	.word	0x00000000
.L_11:


//--------------------- .nv.compat                --------------------------
	.section	.nv.compat,"",@"SHT_CUDA_COMPAT_INFO"
	.align	4
        /*0000*/ 	.byte	0x02, 0x09, 0x00, 0x00, 0x02, 0x02, 0x01, 0x00, 0x02, 0x05, 0x05, 0x00, 0x03, 0x07, 0x01, 0x01
        /*0010*/ 	.byte	0x02, 0x03, 0x00, 0x00, 0x02, 0x06, 0x01, 0x00, 0x04, 0x0b, 0x08, 0x00, 0x09, 0x00, 0x00, 0x00
        /*0020*/ 	.byte	0x00, 0x00, 0x00, 0x00


//--------------------- .nv.info._Z7vecnormPfiS_ii --------------------------
	.section	.nv.info._Z7vecnormPfiS_ii,"",@"SHT_CUDA_INFO"
	.sectionflags	@""
	.align	4


	//----- nvinfo : EIATTR_CUDA_API_VERSION
	.align		4
        /*0000*/ 	.byte	0x04, 0x37
        /*0002*/ 	.short	(.L_13 - .L_12)
.L_12:
        /*0004*/ 	.word	0x00000082


	//----- nvinfo : EIATTR_KPARAM_INFO
	.align		4
.L_13:
        /*0008*/ 	.byte	0x04, 0x17
        /*000a*/ 	.short	(.L_15 - .L_14)
.L_14:
        /*000c*/ 	.word	0x00000000
        /*0010*/ 	.short	0x0004
        /*0012*/ 	.short	0x001c
        /*0014*/ 	.byte	0x00, 0xf0, 0x11, 0x00


	//----- nvinfo : EIATTR_KPARAM_INFO
	.align		4
.L_15:
        /*0018*/ 	.byte	0x04, 0x17
        /*001a*/ 	.short	(.L_17 - .L_16)
.L_16:
        /*001c*/ 	.word	0x00000000
        /*0020*/ 	.short	0x0003
        /*0022*/ 	.short	0x0018
        /*0024*/ 	.byte	0x00, 0xf0, 0x11, 0x00


	//----- nvinfo : EIATTR_KPARAM_INFO
	.align		4
.L_17:
        /*0028*/ 	.byte	0x04, 0x17
        /*002a*/ 	.short	(.L_19 - .L_18)
.L_18:
        /*002c*/ 	.word	0x00000000
        /*0030*/ 	.short	0x0002
        /*0032*/ 	.short	0x0010
        /*0034*/ 	.byte	0x00, 0xf5, 0x21, 0x00


	//----- nvinfo : EIATTR_KPARAM_INFO
	.align		4
.L_19:
        /*0038*/ 	.byte	0x04, 0x17
        /*003a*/ 	.short	(.L_21 - .L_20)
.L_20:
        /*003c*/ 	.word	0x00000000
        /*0040*/ 	.short	0x0001
        /*0042*/ 	.short	0x0008
        /*0044*/ 	.byte	0x00, 0xf0, 0x11, 0x00


	//----- nvinfo : EIATTR_KPARAM_INFO
	.align		4
.L_21:
        /*0048*/ 	.byte	0x04, 0x17
        /*004a*/ 	.short	(.L_23 - .L_22)
.L_22:
        /*004c*/ 	.word	0x00000000
        /*0050*/ 	.short	0x0000
        /*0052*/ 	.short	0x0000
        /*0054*/ 	.byte	0x00, 0xf5, 0x21, 0x00


	//----- nvinfo : EIATTR_SPARSE_MMA_MASK
	.align		4
.L_23:
        /*0058*/ 	.byte	0x03, 0x50
        /*005a*/ 	.short	0x0000


	//----- nvinfo : EIATTR_MAXREG_COUNT
	.align		4
        /*005c*/ 	.byte	0x03, 0x1b
        /*005e*/ 	.short	0x00ff


	//----- nvinfo : EIATTR_MERCURY_ISA_VERSION
	.align		4
        /*0060*/ 	.byte	0x03, 0x5f
        /*0062*/ 	.short	0x0101


	//----- nvinfo : EIATTR_VRC_CTA_INIT_COUNT
	.align		4
        /*0064*/ 	.byte	0x02, 0x4a
	.zero		1
	.zero		1


	//----- nvinfo : EIATTR_EXIT_INSTR_OFFSETS
	.align		4
        /*0068*/ 	.byte	0x04, 0x1c
        /*006a*/ 	.short	(.L_25 - .L_24)


	//   ....[0]....
.L_24:
        /*006c*/ 	.word	0x00000070


	//   ....[1]....
        /*0070*/ 	.word	0x00000380


	//----- nvinfo : EIATTR_CBANK_PARAM_SIZE
	.align		4
.L_25:
        /*0074*/ 	.byte	0x03, 0x19
        /*0076*/ 	.short	0x0020


	//----- nvinfo : EIATTR_PARAM_CBANK
	.align		4
        /*0078*/ 	.byte	0x04, 0x0a
        /*007a*/ 	.short	(.L_27 - .L_26)
	.align		4
.L_26:
        /*007c*/ 	.word	index@(.nv.constant0._Z7vecnormPfiS_ii)
        /*0080*/ 	.short	0x0380
        /*0082*/ 	.short	0x0020


	//----- nvinfo : EIATTR_SW_WAR
	.align		4
.L_27:
        /*0084*/ 	.byte	0x04, 0x36
        /*0086*/ 	.short	(.L_29 - .L_28)
.L_28:
        /*0088*/ 	.word	0x00000008
.L_29:


//--------------------- .nv.info._Z3s2hv          --------------------------
	.section	.nv.info._Z3s2hv,"",@"SHT_CUDA_INFO"
	.sectionflags	@""
	.align	4


	//----- nvinfo : EIATTR_CUDA_API_VERSION
	.align		4
        /*0000*/ 	.byte	0x04, 0x37
        /*0002*/ 	.short	(.L_31 - .L_30)
.L_30:
        /*0004*/ 	.word	0x00000082


	//----- nvinfo : EIATTR_SPARSE_MMA_MASK
	.align		4
.L_31:
        /*0008*/ 	.byte	0x03, 0x50
        /*000a*/ 	.short	0x0000


	//----- nvinfo : EIATTR_MAXREG_COUNT
	.align		4
        /*000c*/ 	.byte	0x03, 0x1b
        /*000e*/ 	.short	0x00ff


	//----- nvinfo : EIATTR_MERCURY_ISA_VERSION
	.align		4
        /*0010*/ 	.byte	0x03, 0x5f
        /*0012*/ 	.short	0x0101


	//----- nvinfo : EIATTR_VRC_CTA_INIT_COUNT
	.align		4
        /*0014*/ 	.byte	0x02, 0x4a
	.zero		1
	.zero		1


	//----- nvinfo : EIATTR_EXIT_INSTR_OFFSETS
	.align		4
        /*0018*/ 	.byte	0x04, 0x1c
        /*001a*/ 	.short	(.L_33 - .L_32)


	//   ....[0]....
.L_32:
        /*001c*/ 	.word	0x00000010


	//----- nvinfo : EIATTR_SW_WAR
	.align		4
.L_33:
        /*0020*/ 	.byte	0x04, 0x36
        /*0022*/ 	.short	(.L_35 - .L_34)
.L_34:
        /*0024*/ 	.word	0x00000008
.L_35:


//--------------------- .nv.callgraph             --------------------------
	.section	.nv.callgraph,"",@"SHT_CUDA_CALLGRAPH"
	.align	4
	.sectionentsize	8
	.align		4
        /*0000*/ 	.word	0x00000000
	.align		4
        /*0004*/ 	.word	0xffffffff
	.align		4
        /*0008*/ 	.word	0x00000000
	.align		4
        /*000c*/ 	.word	0xfffffffe
	.align		4
        /*0010*/ 	.word	0x00000000
	.align		4
        /*0014*/ 	.word	0xfffffffd
	.align		4
        /*0018*/ 	.word	0x00000000
	.align		4
        /*001c*/ 	.word	0xfffffffc


//--------------------- .text._Z7vecnormPfiS_ii   --------------------------
	.section	.text._Z7vecnormPfiS_ii,"ax",@progbits
	.align	128
        .global         _Z7vecnormPfiS_ii
        .type           _Z7vecnormPfiS_ii,@function
        .size           _Z7vecnormPfiS_ii,(.L_x_6 - _Z7vecnormPfiS_ii)
        .other          _Z7vecnormPfiS_ii,@"STO_CUDA_ENTRY STV_DEFAULT"
_Z7vecnormPfiS_ii:
.text._Z7vecnormPfiS_ii:
[----:B------:R-:W-:Y:S01]  /*0000*/  LDC R1, c[0x0][0x37c] ;  /* 0x0000df00ff017b82 */ /* 0x000fe20000000800 */
[----:B------:R-:W0:Y:S07]  /*0010*/  S2R R3, SR_TID.X ;  /* 0x0000000000037919 */ /* 0x000e2e0000002100 */
[----:B------:R-:W0:Y:S01]  /*0020*/  S2UR UR4, SR_CTAID.X ;  /* 0x00000000000479c3 */ /* 0x000e220000002500 */
[----:B------:R-:W1:Y:S07]  /*0030*/  LDCU UR5, c[0x0][0x398] ;  /* 0x00007300ff0577ac */ /* 0x000e6e0008000800 */
[----:B------:R-:W0:Y:S02]  /*0040*/  LDC R0, c[0x0][0x360] ;  /* 0x0000d800ff007b82 */ /* 0x000e240000000800 */
[----:B0-----:R-:W-:-:S05]  /*0050*/  IMAD R0, R0, UR4, R3 ;  /* 0x0000000400007c24 */ /* 0x001fca000f8e0203 */
[----:B-1----:R-:W-:-:S13]  /*0060*/  ISETP.GE.AND P0, PT, R0, UR5, PT ;  /* 0x0000000500007c0c */ /* 0x002fda000bf06270 */
[----:B------:R-:W-:Y:S05]  /*0070*/  @P0 EXIT ;  /* 0x000000000000094d */ /* 0x000fea0003800000 */
[----:B------:R-:W0:Y:S01]  /*0080*/  LDCU UR6, c[0x0][0x39c] ;  /* 0x00007380ff0677ac */ /* 0x000e220008000800 */
[----:B------:R-:W-:Y:S01]  /*0090*/  HFMA2 R13, -RZ, RZ, 0, 0 ;  /* 0x00000000ff0d7431 */ /* 0x000fe200000001ff */
[----:B------:R-:W1:Y:S01]  /*00a0*/  LDCU.64 UR8, c[0x0][0x358] ;  /* 0x00006b00ff0877ac */ /* 0x000e620008000a00 */
[----:B0-----:R-:W-:-:S09]  /*00b0*/  UISETP.GE.AND UP0, UPT, UR6, 0x1, UPT ;  /* 0x000000010600788c */ /* 0x001fd2000bf06270 */
[----:B-1----:R-:W-:Y:S05]  /*00c0*/  BRA.U !UP0, `(.L_x_0) ;  /* 0x0000000108a07547 */ /* 0x002fea000b800000 */
[----:B------:R-:W-:Y:S01]  /*00d0*/  UISETP.GE.U32.AND UP1, UPT, UR6, 0x4, UPT ;  /* 0x000000040600788c */ /* 0x000fe2000bf26070 */
[----:B------:R-:W-:Y:S01]  /*00e0*/  MOV R13, RZ ;  /* 0x000000ff000d7202 */ /* 0x000fe20000000f00 */
[----:B------:R-:W-:Y:S01]  /*00f0*/  ULOP3.LUT UR5, UR6, 0x3, URZ, 0xc0, !UPT ;  /* 0x0000000306057892 */ /* 0x000fe2000f8ec0ff */
[----:B------:R-:W-:-:S03]  /*0100*/  UMOV UR4, URZ ;  /* 0x000000ff00047c82 */ /* 0x000fc60008000000 */
[----:B------:R-:W-:-:S03]  /*0110*/  UISETP.NE.AND UP0, UPT, UR5, URZ, UPT ;  /* 0x000000ff0500728c */ /* 0x000fc6000bf05270 */
[----:B------:R-:W-:Y:S08]  /*0120*/  BRA.U !UP1, `(.L_x_1) ;  /* 0x0000000109587547 */ /* 0x000ff0000b800000 */
[----:B------:R-:W0:Y:S01]  /*0130*/  LDC R17, c[0x0][0x388] ;  /* 0x0000e200ff117b82 */ /* 0x000e220000000800 */
[----:B------:R-:W-:Y:S01]  /*0140*/  ULOP3.LUT UR4, UR6, 0x7ffffffc, URZ, 0xc0, !UPT ;  /* 0x7ffffffc06047892 */ /* 0x000fe2000f8ec0ff */
[----:B------:R-:W-:Y:S02]  /*0150*/  MOV R13, RZ ;  /* 0x000000ff000d7202 */ /* 0x000fe40000000f00 */
[----:B------:R-:W-:Y:S01]  /*0160*/  MOV R15, R0 ;  /* 0x00000000000f7202 */ /* 0x000fe20000000f00 */
[----:B------:R-:W-:-:S03]  /*0170*/  UIADD3 UR6, UPT, UPT, -UR4, URZ, URZ ;  /* 0x000000ff04067290 */ /* 0x000fc6000fffe1ff */
[----:B------:R-:W1:Y:S09]  /*0180*/  LDC.64 R2, c[0x0][0x380] ;  /* 0x0000e000ff027b82 */ /* 0x000e720000000a00 */
.L_x_2:
[----:B-1----:R-:W-:-:S04]  /*0190*/  IMAD.WIDE R4, R15, 0x4, R2 ;  /* 0x000000040f047825 */ /* 0x002fc800078e0202 */
[C---:B0-----:R-:W-:Y:S02]  /*01a0*/  IMAD.WIDE R6, R17.reuse, 0x4, R4 ;  /* 0x0000000411067825 */ /* 0x041fe400078e0204 */
[----:B------:R-:W2:Y:S02]  /*01b0*/  LDG.E R4, desc[UR8][R4.64] ;  /* 0x0000000804047981 */ /* 0x000ea4000c1e1900 */
[C---:B------:R-:W-:Y:S02]  /*01c0*/  IMAD.WIDE R8, R17.reuse, 0x4, R6 ;  /* 0x0000000411087825 */ /* 0x040fe400078e0206 */
[----:B------:R-:W3:Y:S02]  /*01d0*/  LDG.E R6, desc[UR8][R6.64] ;  /* 0x0000000806067981 */ /* 0x000ee4000c1e1900 */
[C---:B------:R-:W-:Y:S02]  /*01e0*/  IMAD.WIDE R10, R17.reuse, 0x4, R8 ;  /* 0x00000004110a7825 */ /* 0x040fe400078e0208 */
[----:B------:R-:W4:Y:S04]  /*01f0*/  LDG.E R8, desc[UR8][R8.64] ;  /* 0x0000000808087981 */ /* 0x000f28000c1e1900 */
[----:B------:R-:W5:Y:S01]  /*0200*/  LDG.E R10, desc[UR8][R10.64] ;  /* 0x000000080a0a7981 */ /* 0x000f62000c1e1900 */
[----:B------:R-:W-:Y:S01]  /*0210*/  UIADD3 UR6, UPT, UPT, UR6, 0x4, URZ ;  /* 0x0000000406067890 */ /* 0x000fe2000fffe0ff */
[----:B------:R-:W-:-:S03]  /*0220*/  LEA R15, R17, R15, 0x2 ;  /* 0x0000000f110f7211 */ /* 0x000fc600078e10ff */
[----:B------:R-:W-:Y:S01]  /*0230*/  UISETP.NE.AND UP1, UPT, UR6, URZ, UPT ;  /* 0x000000ff0600728c */ /* 0x000fe2000bf25270 */
[----:B--2---:R-:W-:-:S04]  /*0240*/  FFMA R13, R4, R4, R13 ;  /* 0x00000004040d7223 */ /* 0x004fc8000000000d */
[----:B---3--:R-:W-:-:S04]  /*0250*/  FFMA R13, R6, R6, R13 ;  /* 0x00000006060d7223 */ /* 0x008fc8000000000d */
[----:B----4-:R-:W-:-:S04]  /*0260*/  FFMA R13, R8, R8, R13 ;  /* 0x00000008080d7223 */ /* 0x010fc8000000000d */
[----:B-----5:R-:W-:Y:S01]  /*0270*/  FFMA R13, R10, R10, R13 ;  /* 0x0000000a0a0d7223 */ /* 0x020fe2000000000d */
[----:B------:R-:W-:Y:S06]  /*0280*/  BRA.U UP1, `(.L_x_2) ;  /* 0xfffffffd01c07547 */ /* 0x000fec000b83ffff */
.L_x_1:
[----:B------:R-:W-:Y:S05]  /*0290*/  BRA.U !UP0, `(.L_x_0) ;  /* 0x00000001082c7547 */ /* 0x000fea000b800000 */
[----:B------:R-:W0:Y:S01]  /*02a0*/  LDC R6, c[0x0][0x388] ;  /* 0x0000e200ff067b82 */ /* 0x000e220000000800 */
[----:B------:R-:W-:-:S07]  /*02b0*/  UIADD3 UR5, UPT, UPT, -UR5, URZ, URZ ;  /* 0x000000ff05057290 */ /* 0x000fce000fffe1ff */
[----:B------:R-:W1:Y:S01]  /*02c0*/  LDC.64 R4, c[0x0][0x380] ;  /* 0x0000e000ff047b82 */ /* 0x000e620000000a00 */
[----:B0-----:R-:W-:-:S07]  /*02d0*/  IMAD R7, R6, UR4, R0 ;  /* 0x0000000406077c24 */ /* 0x001fce000f8e0200 */
.L_x_3:
[----:B-1----:R-:W-:-:S06]  /*02e0*/  IMAD.WIDE R2, R7, 0x4, R4 ;  /* 0x0000000407027825 */ /* 0x002fcc00078e0204 */
[----:B------:R-:W2:Y:S01]  /*02f0*/  LDG.E R2, desc[UR8][R2.64] ;  /* 0x0000000802027981 */ /* 0x000ea2000c1e1900 */
[----:B------:R-:W-:Y:S01]  /*0300*/  UIADD3 UR5, UPT, UPT, UR5, 0x1, URZ ;  /* 0x0000000105057890 */ /* 0x000fe2000fffe0ff */
[----:B------:R-:W-:-:S03]  /*0310*/  IADD3 R7, PT, PT, R7, R6, RZ ;  /* 0x0000000607077210 */ /* 0x000fc60007ffe0ff */
[----:B------:R-:W-:Y:S01]  /*0320*/  UISETP.NE.AND UP0, UPT, UR5, URZ, UPT ;  /* 0x000000ff0500728c */ /* 0x000fe2000bf05270 */
[----:B--2---:R-:W-:-:S08]  /*0330*/  FFMA R13, R2, R2, R13 ;  /* 0x00000002020d7223 */ /* 0x004fd0000000000d */
[----:B------:R-:W-:Y:S05]  /*0340*/  BRA.U UP0, `(.L_x_3) ;  /* 0xfffffffd00e47547 */ /* 0x000fea000b83ffff */
.L_x_0:
[----:B------:R-:W0:Y:S02]  /*0350*/  LDC.64 R2, c[0x0][0x390] ;  /* 0x0000e400ff027b82 */ /* 0x000e240000000a00 */
[----:B0-----:R-:W-:-:S05]  /*0360*/  IMAD.WIDE R2, R0, 0x4, R2 ;  /* 0x0000000400027825 */ /* 0x001fca00078e0202 */
[----:B------:R-:W-:Y:S01]  /*0370*/  STG.E desc[UR8][R2.64], R13 ;  /* 0x0000000d02007986 */ /* 0x000fe2000c101908 */
[----:B------:R-:W-:Y:S05]  /*0380*/  EXIT ;  /* 0x000000000000794d */ /* 0x000fea0003800000 */
.L_x_4:
[----:B------:R-:W-:-:S00]  /*0390*/  BRA `(.L_x_4) ;  /* 0xfffffffc00fc7947 */ /* 0x000fc0000383ffff */
[----:B------:R-:W-:-:S00]  /*03a0*/  NOP ;  /* 0x0000000000007918 */ /* 0x000fc00000000000 */
        /* <DEDUP_REMOVED lines=13> */
.L_x_6:


//--------------------- .text._Z3s2hv             --------------------------
	.section	.text._Z3s2hv,"ax",@progbits
	.align	128
        .global         _Z3s2hv
        .type           _Z3s2hv,@function
        .size           _Z3s2hv,(.L_x_7 - _Z3s2hv)
        .other          _Z3s2hv,@"STO_CUDA_ENTRY STV_DEFAULT"
_Z3s2hv:
.text._Z3s2hv:
[----:B------:R-:W-:Y:S01]  /*0000*/  LDC R1, c[0x0][0x37c] ;  /* 0x0000df00ff017b82 */ /* 0x000fe20000000800 */
[----:B------:R-:W-:Y:S05]  /*0010*/  EXIT ;  /* 0x000000000000794d */ /* 0x000fea0003800000 */
.L_x_5:
        /* <DEDUP_REMOVED lines=14> */
.L_x_7:


//--------------------- .nv.shared.reserved.0     --------------------------
	.section	.nv.shared.reserved.0,"aw",@nobits
	.weak		__nv_reservedSMEM_offset_0_alias
	.size		__nv_reservedSMEM_offset_0_alias, 0, 64
	.other		__nv_reservedSMEM_offset_0_alias,@"STO_CUDA_RESERVED_SHARED STV_DEFAULT"
__nv_reservedSMEM_offset_0_alias:
	.zero		0
	.zero		64


//--------------------- .nv.constant0._Z7vecnormPfiS_ii --------------------------
	.section	.nv.constant0._Z7vecnormPfiS_ii,"a",@progbits
	.sectionflags	@""
	.align	4
.nv.constant0._Z7vecnormPfiS_ii:
	.zero		928


//--------------------- .nv.constant0._Z3s2hv     --------------------------
	.section	.nv.constant0._Z3s2hv,"a",@progbits
	.sectionflags	@""
	.align	4
.nv.constant0._Z3s2hv:
	.zero		896


//--------------------- SYMBOLS --------------------------

	.type		.nv.reservedSmem.offset0,@object
	.size		.nv.reservedSmem.offset0,0x4
